//
// Generated by NVIDIA NVVM Compiler
//
// Compiler Build ID: CL-36424714
// Cuda compilation tools, release 13.0, V13.0.88
// Based on NVVM 20.0.0
//

.version 9.0
.target sm_100
.address_size 64

	// .globl	_Z8iterate1P6float2S0_

.visible .entry _Z8iterate1P6float2S0_(
	.param .u64 .ptr .align 1 _Z8iterate1P6float2S0__param_0,
	.param .u64 .ptr .align 1 _Z8iterate1P6float2S0__param_1
)
{
	.reg .b32 	%r<11>;
	.reg .b32 	%f<8>;
	.reg .b64 	%rd<8>;

	ld.param.u64 	%rd1, [_Z8iterate1P6float2S0__param_0];
	ld.param.u64 	%rd2, [_Z8iterate1P6float2S0__param_1];
	cvta.to.global.u64 	%rd3, %rd2;
	cvta.to.global.u64 	%rd4, %rd1;
	mov.u32 	%r1, %ctaid.x;
	mov.u32 	%r2, %ntid.x;
	mov.u32 	%r3, %tid.x;
	mad.lo.s32 	%r4, %r1, %r2, %r3;
	mov.u32 	%r5, %ctaid.y;
	mov.u32 	%r6, %ntid.y;
	mov.u32 	%r7, %tid.y;
	mad.lo.s32 	%r8, %r5, %r6, %r7;
	shl.b32 	%r9, %r8, 9;
	add.s32 	%r10, %r4, %r9;
	mul.wide.s32 	%rd5, %r10, 8;
	add.s64 	%rd6, %rd4, %rd5;
	ld.global.f32 	%f1, [%rd6];
	add.f32 	%f2, %f1, %f1;
	mov.f32 	%f3, 0f3F800000;
	sub.f32 	%f4, %f3, %f1;
	mul.f32 	%f5, %f2, %f4;
	sub.f32 	%f6, %f3, %f2;
	mul.f32 	%f7, %f5, %f6;
	add.s64 	%rd7, %rd3, %rd5;
	st.global.f32 	[%rd7], %f7;
	ret;

}
	// .globl	_Z8iterate2P6float2S0_PdS1_
.visible .entry _Z8iterate2P6float2S0_PdS1_(
	.param .u64 .ptr .align 1 _Z8iterate2P6float2S0_PdS1__param_0,
	.param .u64 .ptr .align 1 _Z8iterate2P6float2S0_PdS1__param_1,
	.param .u64 .ptr .align 1 _Z8iterate2P6float2S0_PdS1__param_2,
	.param .u64 .ptr .align 1 _Z8iterate2P6float2S0_PdS1__param_3
)
{
	.reg .pred 	%p<3>;
	.reg .b32 	%r<15>;
	.reg .b32 	%f<4>;
	.reg .b64 	%rd<12>;
	.reg .b64 	%fd<20>;

	ld.param.u64 	%rd1, [_Z8iterate2P6float2S0_PdS1__param_0];
	ld.param.u64 	%rd2, [_Z8iterate2P6float2S0_PdS1__param_1];
	ld.param.u64 	%rd3, [_Z8iterate2P6float2S0_PdS1__param_2];
	ld.param.u64 	%rd4, [_Z8iterate2P6float2S0_PdS1__param_3];
	cvta.to.global.u64 	%rd5, %rd3;
	mov.u32 	%r1, %ctaid.x;
	mov.u32 	%r2, %ntid.x;
	mov.u32 	%r3, %tid.x;
	mad.lo.s32 	%r4, %r1, %r2, %r3;
	mov.u32 	%r5, %ctaid.y;
	mov.u32 	%r6, %ntid.y;
	mov.u32 	%r7, %tid.y;
	mad.lo.s32 	%r8, %r5, %r6, %r7;
	setp.lt.s32 	%p1, %r4, 256;
	add.s32 	%r9, %r4, -512;
	selp.b32 	%r10, %r4, %r9, %p1;
	cvt.rn.f64.s32 	%fd1, %r10;
	ld.global.f64 	%fd2, [%rd5];
	mul.f64 	%fd3, %fd2, %fd1;
	setp.lt.u32 	%p2, %r8, 256;
	add.s32 	%r11, %r8, -512;
	cvt.rn.f64.s32 	%fd4, %r11;
	cvt.rn.f64.u32 	%fd5, %r8;
	selp.f64 	%fd6, %fd5, %fd4, %p2;
	cvta.to.global.u64 	%rd6, %rd4;
	ld.global.f64 	%fd7, [%rd6];
	mul.f64 	%fd8, %fd6, %fd7;
	cvta.to.global.u64 	%rd7, %rd1;
	cvta.to.global.u64 	%rd8, %rd2;
	shl.b32 	%r12, %r8, 9;
	add.s32 	%r13, %r12, %r4;
	mul.wide.s32 	%rd9, %r13, 8;
	add.s64 	%rd10, %rd7, %rd9;
	mov.b32 	%r14, 0;
	st.global.u32 	[%rd10+4], %r14;
	add.s64 	%rd11, %rd8, %rd9;
	st.global.u32 	[%rd11+4], %r14;
	ld.global.f32 	%f1, [%rd10];
	cvt.f64.f32 	%fd9, %f1;
	mul.f64 	%fd10, %fd8, %fd8;
	fma.rn.f64 	%fd11, %fd3, %fd3, %fd10;
	mul.f64 	%fd12, %fd11, 0d3F50624DD2F1A9FC;
	ld.global.f32 	%f2, [%rd11];
	cvt.f64.f32 	%fd13, %f2;
	mul.f64 	%fd14, %fd12, %fd13;
	sub.f64 	%fd15, %fd9, %fd14;
	add.f64 	%fd16, %fd11, %fd11;
	mul.f64 	%fd17, %fd11, %fd16;
	fma.rn.f64 	%fd18, %fd17, 0d3F50624DD2F1A9FC, 0d3FF0000000000000;
	div.rn.f64 	%fd19, %fd15, %fd18;
	cvt.rn.f32.f64 	%f3, %fd19;
	st.global.f32 	[%rd10], %f3;
	ret;

}
	// .globl	_Z8iterate3P6float2
.visible .entry _Z8iterate3P6float2(
	.param .u64 .ptr .align 1 _Z8iterate3P6float2_param_0
)
{
	.reg .b32 	%r<11>;
	.reg .b32 	%f<4>;
	.reg .b64 	%rd<5>;

	ld.param.u64 	%rd1, [_Z8iterate3P6float2_param_0];
	cvta.to.global.u64 	%rd2, %rd1;
	mov.u32 	%r1, %ctaid.x;
	mov.u32 	%r2, %ntid.x;
	mov.u32 	%r3, %tid.x;
	mad.lo.s32 	%r4, %r1, %r2, %r3;
	mov.u32 	%r5, %ctaid.y;
	mov.u32 	%r6, %ntid.y;
	mov.u32 	%r7, %tid.y;
	mad.lo.s32 	%r8, %r5, %r6, %r7;
	shl.b32 	%r9, %r8, 9;
	add.s32 	%r10, %r4, %r9;
	mul.wide.s32 	%rd3, %r10, 8;
	add.s64 	%rd4, %rd2, %rd3;
	ld.global.f32 	%f1, [%rd4];
	mul.f32 	%f2, %f1, 0f36800000;
	mov.f32 	%f3, 0f00000000;
	st.global.v2.f32 	[%rd4], {%f2, %f3};
	ret;

}


// ===== COMPILED SASS (sm_100) =====

	.target	sm_100

	.elftype	@"ET_EXEC"


//--------------------- .note.nv.tkinfo           --------------------------
	.section	.note.nv.tkinfo,"",@"SHT_NOTE"
	.sectionflags	@"SHF_NOTE_NV_TKINFO"
	.tkinfo
        /*0018*/ 	.word	0x00000002
        /*0030*/ 	.string	""
        /*0030*/ 	.string	"ptxas"
        /*0030*/ 	.string	"Cuda compilation tools, release 13.0, V13.0.88"
        /*0030*/ 	.string	"Build cuda_13.0.r13.0/compiler.36424714_0"
        /*0030*/ 	.string	"-arch sm_100 -m 64 "



//--------------------- .note.nv.cuinfo           --------------------------
	.section	.note.nv.cuinfo,"",@"SHT_NOTE"
	.sectionflags	@"SHF_NOTE_NV_CUINFO"
        /*0018*/ 	.short	0x0002
        /*001a*/ 	.short	0x0064
        /*001c*/ 	.short	0x0082
	.zero		2


//--------------------- .nv.info                  --------------------------
	.section	.nv.info,"",@"SHT_CUDA_INFO"
	.align	4


	//----- nvinfo : EIATTR_REGCOUNT
	.align		4
        /*0000*/ 	.byte	0x04, 0x2f
        /*0002*/ 	.short	(.L_1 - .L_0)
	.align		4
.L_0:
        /*0004*/ 	.word	index@(_Z8iterate1P6float2S0_)
        /*0008*/ 	.word	0x0000000c


	//----- nvinfo : EIATTR_FRAME_SIZE
	.align		4
.L_1:
        /*000c*/ 	.byte	0x04, 0x11
        /*000e*/ 	.short	(.L_3 - .L_2)
	.align		4
.L_2:
        /*0010*/ 	.word	index@(_Z8iterate1P6float2S0_)
        /*0014*/ 	.word	0x00000000


	//----- nvinfo : EIATTR_REGCOUNT
	.align		4
.L_3:
        /*0018*/ 	.byte	0x04, 0x2f
        /*001a*/ 	.short	(.L_5 - .L_4)
	.align		4
.L_4:
        /*001c*/ 	.word	index@(_Z8iterate2P6float2S0_PdS1_)
        /*0020*/ 	.word	0x0000001a


	//----- nvinfo : EIATTR_FRAME_SIZE
	.align		4
.L_5:
        /*0024*/ 	.byte	0x04, 0x11
        /*0026*/ 	.short	(.L_7 - .L_6)
	.align		4
.L_6:
        /*0028*/ 	.word	index@($__internal_0_$__cuda_sm20_div_rn_f64_full)
        /*002c*/ 	.word	0x00000000


	//----- nvinfo : EIATTR_FRAME_SIZE
	.align		4
.L_7:
        /*0030*/ 	.byte	0x04, 0x11
        /*0032*/ 	.short	(.L_9 - .L_8)
	.align		4
.L_8:
        /*0034*/ 	.word	index@(_Z8iterate2P6float2S0_PdS1_)
        /*0038*/ 	.word	0x00000000


	//----- nvinfo : EIATTR_REGCOUNT
	.align		4
.L_9:
        /*003c*/ 	.byte	0x04, 0x2f
        /*003e*/ 	.short	(.L_11 - .L_10)
	.align		4
.L_10:
        /*0040*/ 	.word	index@(_Z8iterate3P6float2)
        /*0044*/ 	.word	0x0000000a


	//----- nvinfo : EIATTR_FRAME_SIZE
	.align		4
.L_11:
        /*0048*/ 	.byte	0x04, 0x11
        /*004a*/ 	.short	(.L_13 - .L_12)
	.align		4
.L_12:
        /*004c*/ 	.word	index@(_Z8iterate3P6float2)
        /*0050*/ 	.word	0x00000000


	//----- nvinfo : EIATTR_MIN_STACK_SIZE
	.align		4
.L_13:
        /*0054*/ 	.byte	0x04, 0x12
        /*0056*/ 	.short	(.L_15 - .L_14)
	.align		4
.L_14:
        /*0058*/ 	.word	index@(_Z8iterate3P6float2)
        /*005c*/ 	.word	0x00000000


	//----- nvinfo : EIATTR_MIN_STACK_SIZE
	.align		4
.L_15:
        /*0060*/ 	.byte	0x04, 0x12
        /*0062*/ 	.short	(.L_17 - .L_16)
	.align		4
.L_16:
        /*0064*/ 	.word	index@(_Z8iterate2P6float2S0_PdS1_)
        /*0068*/ 	.word	0x00000000


	//----- nvinfo : EIATTR_MIN_STACK_SIZE
	.align		4
.L_17:
        /*006c*/ 	.byte	0x04, 0x12
        /*006e*/ 	.short	(.L_19 - .L_18)
	.align		4
.L_18:
        /*0070*/ 	.word	index@(_Z8iterate1P6float2S0_)
        /*0074*/ 	.word	0x00000000
.L_19:


//--------------------- .nv.compat                --------------------------
	.section	.nv.compat,"",@"SHT_CUDA_COMPAT_INFO"
	.align	4
        /*0000*/ 	.byte	0x02, 0x09, 0x00, 0x00, 0x02, 0x02, 0x01, 0x00, 0x02, 0x05, 0x05, 0x00, 0x03, 0x07, 0x01, 0x01
        /*0010*/ 	.byte	0x02, 0x03, 0x00, 0x00, 0x02, 0x06, 0x01, 0x00, 0x04, 0x0b, 0x08, 0x00, 0x01, 0x00, 0x00, 0x00
        /*0020*/ 	.byte	0x00, 0x00, 0x00, 0x00


//--------------------- .nv.info._Z8iterate3P6float2 --------------------------
	.section	.nv.info._Z8iterate3P6float2,"",@"SHT_CUDA_INFO"
	.sectionflags	@""
	.align	4


	//----- nvinfo : EIATTR_CUDA_API_VERSION
	.align		4
        /*0000*/ 	.byte	0x04, 0x37
        /*0002*/ 	.short	(.L_21 - .L_20)
.L_20:
        /*0004*/ 	.word	0x00000082


	//----- nvinfo : EIATTR_KPARAM_INFO
	.align		4
.L_21:
        /*0008*/ 	.byte	0x04, 0x17
        /*000a*/ 	.short	(.L_23 - .L_22)
.L_22:
        /*000c*/ 	.word	0x00000000
        /*0010*/ 	.short	0x0000
        /*0012*/ 	.short	0x0000
        /*0014*/ 	.byte	0x00, 0xf5, 0x21, 0x00


	//----- nvinfo : EIATTR_SPARSE_MMA_MASK
	.align		4
.L_23:
        /*0018*/ 	.byte	0x03, 0x50
        /*001a*/ 	.short	0x0000


	//----- nvinfo : EIATTR_MAXREG_COUNT
	.align		4
        /*001c*/ 	.byte	0x03, 0x1b
        /*001e*/ 	.short	0x00ff


	//----- nvinfo : EIATTR_MERCURY_ISA_VERSION
	.align		4
        /*0020*/ 	.byte	0x03, 0x5f
        /*0022*/ 	.short	0x0101


	//----- nvinfo : EIATTR_VRC_CTA_INIT_COUNT
	.align		4
        /*0024*/ 	.byte	0x02, 0x4a
	.zero		1
	.zero		1


	//----- nvinfo : EIATTR_EXIT_INSTR_OFFSETS
	.align		4
        /*0028*/ 	.byte	0x04, 0x1c
        /*002a*/ 	.short	(.L_25 - .L_24)


	//   ....[0]....
.L_24:
        /*002c*/ 	.word	0x00000110


	//----- nvinfo : EIATTR_CBANK_PARAM_SIZE
	.align		4
.L_25:
        /*0030*/ 	.byte	0x03, 0x19
        /*0032*/ 	.short	0x0008


	//----- nvinfo : EIATTR_PARAM_CBANK
	.align		4
        /*0034*/ 	.byte	0x04, 0x0a
        /*0036*/ 	.short	(.L_27 - .L_26)
	.align		4
.L_26:
        /*0038*/ 	.word	index@(.nv.constant0._Z8iterate3P6float2)
        /*003c*/ 	.short	0x0380
        /*003e*/ 	.short	0x0008


	//----- nvinfo : EIATTR_SW_WAR
	.align		4
.L_27:
        /*0040*/ 	.byte	0x04, 0x36
        /*0042*/ 	.short	(.L_29 - .L_28)
.L_28:
        /*0044*/ 	.word	0x00000008
.L_29:


//--------------------- .nv.info._Z8iterate2P6float2S0_PdS1_ --------------------------
	.section	.nv.info._Z8iterate2P6float2S0_PdS1_,"",@"SHT_CUDA_INFO"
	.sectionflags	@""
	.align	4


	//----- nvinfo : EIATTR_CUDA_API_VERSION
	.align		4
        /*0000*/ 	.byte	0x04, 0x37
        /*0002*/ 	.short	(.L_31 - .L_30)
.L_30:
        /*0004*/ 	.word	0x00000082


	//----- nvinfo : EIATTR_KPARAM_INFO
	.align		4
.L_31:
        /*0008*/ 	.byte	0x04, 0x17
        /*000a*/ 	.short	(.L_33 - .L_32)
.L_32:
        /*000c*/ 	.word	0x00000000
        /*0010*/ 	.short	0x0003
        /*0012*/ 	.short	0x0018
        /*0014*/ 	.byte	0x00, 0xf5, 0x21, 0x00


	//----- nvinfo : EIATTR_KPARAM_INFO
	.align		4
.L_33:
        /*0018*/ 	.byte	0x04, 0x17
        /*001a*/ 	.short	(.L_35 - .L_34)
.L_34:
        /*001c*/ 	.word	0x00000000
        /*0020*/ 	.short	0x0002
        /*0022*/ 	.short	0x0010
        /*0024*/ 	.byte	0x00, 0xf5, 0x21, 0x00


	//----- nvinfo : EIATTR_KPARAM_INFO
	.align		4
.L_35:
        /*0028*/ 	.byte	0x04, 0x17
        /*002a*/ 	.short	(.L_37 - .L_36)
.L_36:
        /*002c*/ 	.word	0x00000000
        /*0030*/ 	.short	0x0001
        /*0032*/ 	.short	0x0008
        /*0034*/ 	.byte	0x00, 0xf5, 0x21, 0x00


	//----- nvinfo : EIATTR_KPARAM_INFO
	.align		4
.L_37:
        /*0038*/ 	.byte	0x04, 0x17
        /*003a*/ 	.short	(.L_39 - .L_38)
.L_38:
        /*003c*/ 	.word	0x00000000
        /*0040*/ 	.short	0x0000
        /*0042*/ 	.short	0x0000
        /*0044*/ 	.byte	0x00, 0xf5, 0x21, 0x00


	//----- nvinfo : EIATTR_SPARSE_MMA_MASK
	.align		4
.L_39:
        /*0048*/ 	.byte	0x03, 0x50
        /*004a*/ 	.short	0x0000


	//----- nvinfo : EIATTR_MAXREG_COUNT
	.align		4
        /*004c*/ 	.byte	0x03, 0x1b
        /*004e*/ 	.short	0x00ff


	//----- nvinfo : EIATTR_MERCURY_ISA_VERSION
	.align		4
        /*0050*/ 	.byte	0x03, 0x5f
        /*0052*/ 	.short	0x0101


	//----- nvinfo : EIATTR_VRC_CTA_INIT_COUNT
	.align		4
        /*0054*/ 	.byte	0x02, 0x4a
	.zero		1
	.zero		1


	//----- nvinfo : EIATTR_EXIT_INSTR_OFFSETS
	.align		4
        /*0058*/ 	.byte	0x04, 0x1c
        /*005a*/ 	.short	(.L_41 - .L_40)


	//   ....[0]....
.L_40:
        /*005c*/ 	.word	0x00000440


	//----- nvinfo : EIATTR_CRS_STACK_SIZE
	.align		4
.L_41:
        /*0060*/ 	.byte	0x04, 0x1e
        /*0062*/ 	.short	(.L_43 - .L_42)
.L_42:
        /*0064*/ 	.word	0x00000000


	//----- nvinfo : EIATTR_CBANK_PARAM_SIZE
	.align		4
.L_43:
        /*0068*/ 	.byte	0x03, 0x19
        /*006a*/ 	.short	0x0020


	//----- nvinfo : EIATTR_PARAM_CBANK
	.align		4
        /*006c*/ 	.byte	0x04, 0x0a
        /*006e*/ 	.short	(.L_45 - .L_44)
	.align		4
.L_44:
        /*0070*/ 	.word	index@(.nv.constant0._Z8iterate2P6float2S0_PdS1_)
        /*0074*/ 	.short	0x0380
        /*0076*/ 	.short	0x0020


	//----- nvinfo : EIATTR_SW_WAR
	.align		4
.L_45:
        /*0078*/ 	.byte	0x04, 0x36
        /*007a*/ 	.short	(.L_47 - .L_46)
.L_46:
        /*007c*/ 	.word	0x00000008
.L_47:


//--------------------- .nv.info._Z8iterate1P6float2S0_ --------------------------
	.section	.nv.info._Z8iterate1P6float2S0_,"",@"SHT_CUDA_INFO"
	.sectionflags	@""
	.align	4


	//----- nvinfo : EIATTR_CUDA_API_VERSION
	.align		4
        /*0000*/ 	.byte	0x04, 0x37
        /*0002*/ 	.short	(.L_49 - .L_48)
.L_48:
        /*0004*/ 	.word	0x00000082


	//----- nvinfo : EIATTR_KPARAM_INFO
	.align		4
.L_49:
        /*0008*/ 	.byte	0x04, 0x17
        /*000a*/ 	.short	(.L_51 - .L_50)
.L_50:
        /*000c*/ 	.word	0x00000000
        /*0010*/ 	.short	0x0001
        /*0012*/ 	.short	0x0008
        /*0014*/ 	.byte	0x00, 0xf5, 0x21, 0x00


	//----- nvinfo : EIATTR_KPARAM_INFO
	.align		4
.L_51:
        /*0018*/ 	.byte	0x04, 0x17
        /*001a*/ 	.short	(.L_53 - .L_52)
.L_52:
        /*001c*/ 	.word	0x00000000
        /*0020*/ 	.short	0x0000
        /*0022*/ 	.short	0x0000
        /*0024*/ 	.byte	0x00, 0xf5, 0x21, 0x00


	//----- nvinfo : EIATTR_SPARSE_MMA_MASK
	.align		4
.L_53:
        /*0028*/ 	.byte	0x03, 0x50
        /*002a*/ 	.short	0x0000


	//----- nvinfo : EIATTR_MAXREG_COUNT
	.align		4
        /*002c*/ 	.byte	0x03, 0x1b
        /*002e*/ 	.short	0x00ff


	//----- nvinfo : EIATTR_MERCURY_ISA_VERSION
	.align		4
        /*0030*/ 	.byte	0x03, 0x5f
        /*0032*/ 	.short	0x0101


	//----- nvinfo : EIATTR_VRC_CTA_INIT_COUNT
	.align		4
        /*0034*/ 	.byte	0x02, 0x4a
	.zero		1
	.zero		1


	//----- nvinfo : EIATTR_EXIT_INSTR_OFFSETS
	.align		4
        /*0038*/ 	.byte	0x04, 0x1c
        /*003a*/ 	.short	(.L_55 - .L_54)


	//   ....[0]....
.L_54:
        /*003c*/ 	.word	0x00000160


	//----- nvinfo : EIATTR_CBANK_PARAM_SIZE
	.align		4
.L_55:
        /*0040*/ 	.byte	0x03, 0x19
        /*0042*/ 	.short	0x0010


	//----- nvinfo : EIATTR_PARAM_CBANK
	.align		4
        /*0044*/ 	.byte	0x04, 0x0a
        /*0046*/ 	.short	(.L_57 - .L_56)
	.align		4
.L_56:
        /*0048*/ 	.word	index@(.nv.constant0._Z8iterate1P6float2S0_)
        /*004c*/ 	.short	0x0380
        /*004e*/ 	.short	0x0010


	//----- nvinfo : EIATTR_SW_WAR
	.align		4
.L_57:
        /*0050*/ 	.byte	0x04, 0x36
        /*0052*/ 	.short	(.L_59 - .L_58)
.L_58:
        /*0054*/ 	.word	0x00000008
.L_59:


//--------------------- .nv.callgraph             --------------------------
	.section	.nv.callgraph,"",@"SHT_CUDA_CALLGRAPH"
	.align	4
	.sectionentsize	8
	.align		4
        /*0000*/ 	.word	0x00000000
	.align		4
        /*0004*/ 	.word	0xffffffff
	.align		4
        /*0008*/ 	.word	0x00000000
	.align		4
        /*000c*/ 	.word	0xfffffffe
	.align		4
        /*0010*/ 	.word	0x00000000
	.align		4
        /*0014*/ 	.word	0xfffffffd
	.align		4
        /*0018*/ 	.word	0x00000000
	.align		4
        /*001c*/ 	.word	0xfffffffc


//--------------------- .text._Z8iterate3P6float2 --------------------------
	.section	.text._Z8iterate3P6float2,"ax",@progbits
	.align	128
        .global         _Z8iterate3P6float2
        .type           _Z8iterate3P6float2,@function
        .size           _Z8iterate3P6float2,(.L_x_11 - _Z8iterate3P6float2)
        .other          _Z8iterate3P6float2,@"STO_CUDA_ENTRY STV_DEFAULT"
_Z8iterate3P6float2:
.text._Z8iterate3P6float2:
[----:B------:R-:W-:Y:S01]  /*0000*/  LDC R1, c[0x0][0x37c] ;  /* 0x0000df00ff017b82 */ /* 0x000fe20000000800 */
[----:B------:R-:W0:Y:S07]  /*0010*/  S2R R5, SR_TID.X ;  /* 0x0000000000057919 */ /* 0x000e2e0000002100 */
[----:B------:R-:W0:Y:S01]  /*0020*/  S2UR UR6, SR_CTAID.X ;  /* 0x00000000000679c3 */ /* 0x000e220000002500 */
[----:B------:R-:W1:Y:S01]  /*0030*/  LDCU.64 UR4, c[0x0][0x358] ;  /* 0x00006b00ff0477ac */ /* 0x000e620008000a00 */
[----:B------:R-:W2:Y:S06]  /*0040*/  S2R R7, SR_TID.Y ;  /* 0x0000000000077919 */ /* 0x000eac0000002200 */
[----:B------:R-:W0:Y:S08]  /*0050*/  LDC R0, c[0x0][0x360] ;  /* 0x0000d800ff007b82 */ /* 0x000e300000000800 */
[----:B------:R-:W2:Y:S08]  /*0060*/  S2UR UR7, SR_CTAID.Y ;  /* 0x00000000000779c3 */ /* 0x000eb00000002600 */
[----:B------:R-:W2:Y:S08]  /*0070*/  LDC R4, c[0x0][0x364] ;  /* 0x0000d900ff047b82 */ /* 0x000eb00000000800 */
[----:B------:R-:W3:Y:S01]  /*0080*/  LDC.64 R2, c[0x0][0x380] ;  /* 0x0000e000ff027b82 */ /* 0x000ee20000000a00 */
[----:B0-----:R-:W-:-:S02]  /*0090*/  IMAD R0, R0, UR6, R5 ;  /* 0x0000000600007c24 */ /* 0x001fc4000f8e0205 */
[----:B--2---:R-:W-:-:S05]  /*00a0*/  IMAD R5, R4, UR7, R7 ;  /* 0x0000000704057c24 */ /* 0x004fca000f8e0207 */
[----:B------:R-:W-:-:S05]  /*00b0*/  LEA R5, R5, R0, 0x9 ;  /* 0x0000000005057211 */ /* 0x000fca00078e48ff */
[----:B---3--:R-:W-:-:S05]  /*00c0*/  IMAD.WIDE R2, R5, 0x8, R2 ;  /* 0x0000000805027825 */ /* 0x008fca00078e0202 */
[----:B-1----:R-:W2:Y:S01]  /*00d0*/  LDG.E R0, desc[UR4][R2.64] ;  /* 0x0000000402007981 */ /* 0x002ea2000c1e1900 */
[----:B------:R-:W-:Y:S02]  /*00e0*/  HFMA2 R5, -RZ, RZ, 0, 0 ;  /* 0x00000000ff057431 */ /* 0x000fe400000001ff */
[----:B--2---:R-:W-:-:S05]  /*00f0*/  FMUL R4, R0, 3.814697265625e-06 ;  /* 0x3680000000047820 */ /* 0x004fca0000400000 */
[----:B------:R-:W-:Y:S01]  /*0100*/  STG.E.64 desc[UR4][R2.64], R4 ;  /* 0x0000000402007986 */ /* 0x000fe2000c101b04 */
[----:B------:R-:W-:Y:S05]  /*0110*/  EXIT ;  /* 0x000000000000794d */ /* 0x000fea0003800000 */
.L_x_0:
[----:B------:R-:W-:-:S00]  /*0120*/  BRA `(.L_x_0) ;  /* 0xfffffffc00fc7947 */ /* 0x000fc0000383ffff */
[----:B------:R-:W-:-:S00]  /*0130*/  NOP ;  /* 0x0000000000007918 */ /* 0x000fc00000000000 */
        /* <DEDUP_REMOVED lines=12> */
.L_x_11:


//--------------------- .text._Z8iterate2P6float2S0_PdS1_ --------------------------
	.section	.text._Z8iterate2P6float2S0_PdS1_,"ax",@progbits
	.align	128
        .global         _Z8iterate2P6float2S0_PdS1_
        .type           _Z8iterate2P6float2S0_PdS1_,@function
        .size           _Z8iterate2P6float2S0_PdS1_,(.L_x_10 - _Z8iterate2P6float2S0_PdS1_)
        .other          _Z8iterate2P6float2S0_PdS1_,@"STO_CUDA_ENTRY STV_DEFAULT"
_Z8iterate2P6float2S0_PdS1_:
.text._Z8iterate2P6float2S0_PdS1_:
[----:B------:R-:W-:Y:S08]  /*0000*/  LDC R1, c[0x0][0x37c] ;  /* 0x0000df00ff017b82 */ /* 0x000ff00000000800 */
[----:B------:R-:W0:Y:S01]  /*0010*/  LDC.64 R2, c[0x0][0x398] ;  /* 0x0000e600ff027b82 */ /* 0x000e220000000a00 */
[----:B------:R-:W0:Y:S07]  /*0020*/  LDCU.64 UR4, c[0x0][0x358] ;  /* 0x00006b00ff0477ac */ /* 0x000e2e0008000a00 */
[----:B------:R-:W1:Y:S01]  /*0030*/  LDC.64 R8, c[0x0][0x390] ;  /* 0x0000e400ff087b82 */ /* 0x000e620000000a00 */
[----:B------:R-:W2:Y:S01]  /*0040*/  S2R R0, SR_TID.X ;  /* 0x0000000000007919 */ /* 0x000ea20000002100 */
[----:B------:R-:W3:Y:S06]  /*0050*/  S2R R11, SR_TID.Y ;  /* 0x00000000000b7919 */ /* 0x000eec0000002200 */
[----:B------:R-:W2:Y:S01]  /*0060*/  LDC R7, c[0x0][0x360] ;  /* 0x0000d800ff077b82 */ /* 0x000ea20000000800 */
[----:B0-----:R-:W4:Y:S07]  /*0070*/  LDG.E.64 R2, desc[UR4][R2.64] ;  /* 0x0000000402027981 */ /* 0x001f2e000c1e1b00 */
[----:B------:R-:W2:Y:S01]  /*0080*/  S2UR UR6, SR_CTAID.X ;  /* 0x00000000000679c3 */ /* 0x000ea20000002500 */
[----:B-1----:R-:W5:Y:S07]  /*0090*/  LDG.E.64 R8, desc[UR4][R8.64] ;  /* 0x0000000408087981 */ /* 0x002f6e000c1e1b00 */
[----:B------:R-:W3:Y:S08]  /*00a0*/  S2UR UR7, SR_CTAID.Y ;  /* 0x00000000000779c3 */ /* 0x000ef00000002600 */
[----:B------:R-:W3:Y:S08]  /*00b0*/  LDC R18, c[0x0][0x364] ;  /* 0x0000d900ff127b82 */ /* 0x000ef00000000800 */
[----:B------:R-:W0:Y:S01]  /*00c0*/  LDC.64 R4, c[0x0][0x380] ;  /* 0x0000e000ff047b82 */ /* 0x000e220000000a00 */
[----:B--2---:R-:W-:-:S07]  /*00d0*/  IMAD R7, R7, UR6, R0 ;  /* 0x0000000607077c24 */ /* 0x004fce000f8e0200 */
[----:B------:R-:W1:Y:S01]  /*00e0*/  LDC.64 R16, c[0x0][0x388] ;  /* 0x0000e200ff107b82 */ /* 0x000e620000000a00 */
[----:B---3--:R-:W-:-:S04]  /*00f0*/  IMAD R18, R18, UR7, R11 ;  /* 0x0000000712127c24 */ /* 0x008fc8000f8e020b */
[----:B------:R-:W-:-:S04]  /*0100*/  IMAD R11, R18, 0x200, R7 ;  /* 0x00000200120b7824 */ /* 0x000fc800078e0207 */
[----:B0-----:R-:W-:-:S05]  /*0110*/  IMAD.WIDE R4, R11, 0x8, R4 ;  /* 0x000000080b047825 */ /* 0x001fca00078e0204 */
[----:B------:R-:W-:Y:S01]  /*0120*/  STG.E desc[UR4][R4.64+0x4], RZ ;  /* 0x000004ff04007986 */ /* 0x000fe2000c101904 */
[----:B-1----:R-:W-:-:S05]  /*0130*/  IMAD.WIDE R16, R11, 0x8, R16 ;  /* 0x000000080b107825 */ /* 0x002fca00078e0210 */
[----:B------:R0:W-:Y:S04]  /*0140*/  STG.E desc[UR4][R16.64+0x4], RZ ;  /* 0x000004ff10007986 */ /* 0x0001e8000c101904 */
[----:B------:R0:W2:Y:S04]  /*0150*/  LDG.E R6, desc[UR4][R16.64] ;  /* 0x0000000410067981 */ /* 0x0000a8000c1e1900 */
[----:B------:R-:W3:Y:S01]  /*0160*/  LDG.E R0, desc[UR4][R4.64] ;  /* 0x0000000404007981 */ /* 0x000ee2000c1e1900 */
[----:B------:R-:W-:Y:S01]  /*0170*/  VIADD R19, R18, 0xfffffe00 ;  /* 0xfffffe0012137836 */ /* 0x000fe20000000000 */
[----:B------:R-:W-:Y:S01]  /*0180*/  I2F.F64.U32 R14, R18 ;  /* 0x00000012000e7312 */ /* 0x000fe20000201800 */
[C---:B------:R-:W-:Y:S01]  /*0190*/  VIADD R10, R7.reuse, 0xfffffe00 ;  /* 0xfffffe00070a7836 */ /* 0x040fe20000000000 */
[----:B------:R-:W-:Y:S01]  /*01a0*/  ISETP.GE.AND P0, PT, R7, 0x100, PT ;  /* 0x000001000700780c */ /* 0x000fe20003f06270 */
[----:B------:R-:W-:Y:S01]  /*01b0*/  BSSY.RECONVERGENT B0, `(.L_x_1) ;  /* 0x0000026000007945 */ /* 0x000fe20003800200 */
[----:B0-----:R-:W-:-:S02]  /*01c0*/  IMAD.MOV.U32 R16, RZ, RZ, -0x2d0e5604 ;  /* 0xd2f1a9fcff107424 */ /* 0x001fc400078e00ff */
[----:B------:R-:W-:Y:S01]  /*01d0*/  SEL R7, R7, R10, !P0 ;  /* 0x0000000a07077207 */ /* 0x000fe20004000000 */
[----:B------:R-:W-:Y:S01]  /*01e0*/  IMAD.MOV.U32 R17, RZ, RZ, 0x3f50624d ;  /* 0x3f50624dff117424 */ /* 0x000fe200078e00ff */
[----:B------:R-:W0:Y:S01]  /*01f0*/  I2F.F64 R12, R19 ;  /* 0x00000013000c7312 */ /* 0x000e220000201c00 */
[----:B------:R-:W-:-:S07]  /*0200*/  ISETP.GE.U32.AND P0, PT, R18, 0x100, PT ;  /* 0x000001001200780c */ /* 0x000fce0003f06070 */
[----:B------:R-:W5:Y:S01]  /*0210*/  I2F.F64 R10, R7 ;  /* 0x00000007000a7312 */ /* 0x000f620000201c00 */
[----:B0-----:R-:W-:Y:S02]  /*0220*/  FSEL R12, R14, R12, !P0 ;  /* 0x0000000c0e0c7208 */ /* 0x001fe40004000000 */
[----:B------:R-:W-:-:S06]  /*0230*/  FSEL R13, R15, R13, !P0 ;  /* 0x0000000d0f0d7208 */ /* 0x000fcc0004000000 */
[----:B----4-:R-:W-:Y:S01]  /*0240*/  DMUL R2, R2, R12 ;  /* 0x0000000c02027228 */ /* 0x010fe20000000000 */
[----:B------:R-:W-:Y:S01]  /*0250*/  IMAD.MOV.U32 R12, RZ, RZ, 0x1 ;  /* 0x00000001ff0c7424 */ /* 0x000fe200078e00ff */
[----:B-----5:R-:W-:-:S06]  /*0260*/  DMUL R8, R10, R8 ;  /* 0x000000080a087228 */ /* 0x020fcc0000000000 */
[----:B------:R-:W-:-:S08]  /*0270*/  DMUL R2, R2, R2 ;  /* 0x0000000202027228 */ /* 0x000fd00000000000 */
[----:B------:R-:W-:-:S08]  /*0280*/  DFMA R2, R8, R8, R2 ;  /* 0x000000080802722b */ /* 0x000fd00000000002 */
[----:B------:R-:W-:-:S08]  /*0290*/  DADD R8, R2, R2 ;  /* 0x0000000002087229 */ /* 0x000fd00000000002 */
[C---:B------:R-:W-:Y:S02]  /*02a0*/  DMUL R8, R2.reuse, R8 ;  /* 0x0000000802087228 */ /* 0x040fe40000000000 */
[----:B------:R-:W-:-:S06]  /*02b0*/  DMUL R2, R2, R16 ;  /* 0x0000001002027228 */ /* 0x000fcc0000000000 */
[----:B------:R-:W-:-:S06]  /*02c0*/  DFMA R10, R8, R16, 1 ;  /* 0x3ff00000080a742b */ /* 0x000fcc0000000010 */
[----:B------:R-:W0:Y:S02]  /*02d0*/  MUFU.RCP64H R13, R11 ;  /* 0x0000000b000d7308 */ /* 0x000e240000001800 */
[----:B0-----:R-:W-:-:S06]  /*02e0*/  DFMA R8, -R10, R12, 1 ;  /* 0x3ff000000a08742b */ /* 0x001fcc000000010c */
[----:B--2---:R-:W-:Y:S02]  /*02f0*/  F2F.F64.F32 R6, R6 ;  /* 0x0000000600067310 */ /* 0x004fe40000201800 */
[----:B------:R-:W-:-:S06]  /*0300*/  DFMA R14, R8, R8, R8 ;  /* 0x00000008080e722b */ /* 0x000fcc0000000008 */
[----:B---3--:R-:W0:Y:S02]  /*0310*/  F2F.F64.F32 R8, R0 ;  /* 0x0000000000087310 */ /* 0x008e240000201800 */
[----:B------:R-:W-:-:S08]  /*0320*/  DFMA R14, R12, R14, R12 ;  /* 0x0000000e0c0e722b */ /* 0x000fd0000000000c */
[----:B------:R-:W-:Y:S02]  /*0330*/  DFMA R12, -R10, R14, 1 ;  /* 0x3ff000000a0c742b */ /* 0x000fe4000000010e */
[----:B0-----:R-:W-:-:S06]  /*0340*/  DFMA R8, -R2, R6, R8 ;  /* 0x000000060208722b */ /* 0x001fcc0000000108 */
[----:B------:R-:W-:-:S04]  /*0350*/  DFMA R12, R14, R12, R14 ;  /* 0x0000000c0e0c722b */ /* 0x000fc8000000000e */
[----:B------:R-:W-:-:S04]  /*0360*/  FSETP.GEU.AND P1, PT, |R9|, 6.5827683646048100446e-37, PT ;  /* 0x036000000900780b */ /* 0x000fc80003f2e200 */
[----:B------:R-:W-:-:S08]  /*0370*/  DMUL R2, R8, R12 ;  /* 0x0000000c08027228 */ /* 0x000fd00000000000 */
[----:B------:R-:W-:-:S08]  /*0380*/  DFMA R14, -R10, R2, R8 ;  /* 0x000000020a0e722b */ /* 0x000fd00000000108 */
[----:B------:R-:W-:-:S10]  /*0390*/  DFMA R2, R12, R14, R2 ;  /* 0x0000000e0c02722b */ /* 0x000fd40000000002 */
[----:B------:R-:W-:-:S05]  /*03a0*/  FFMA R6, RZ, R11, R3 ;  /* 0x0000000bff067223 */ /* 0x000fca0000000003 */
[----:B------:R-:W-:-:S13]  /*03b0*/  FSETP.GT.AND P0, PT, |R6|, 1.469367938527859385e-39, PT ;  /* 0x001000000600780b */ /* 0x000fda0003f04200 */
[----:B------:R-:W-:Y:S05]  /*03c0*/  @P0 BRA P1, `(.L_x_2) ;  /* 0x0000000000100947 */ /* 0x000fea0000800000 */
[----:B------:R-:W-:-:S07]  /*03d0*/  MOV R0, 0x3f0 ;  /* 0x000003f000007802 */ /* 0x000fce0000000f00 */
[----:B------:R-:W-:Y:S05]  /*03e0*/  CALL.REL.NOINC `($__internal_0_$__cuda_sm20_div_rn_f64_full) ;  /* 0x0000000000187944 */ /* 0x000fea0003c00000 */
[----:B------:R-:W-:Y:S02]  /*03f0*/  IMAD.MOV.U32 R2, RZ, RZ, R12 ;  /* 0x000000ffff027224 */ /* 0x000fe400078e000c */
[----:B------:R-:W-:-:S07]  /*0400*/  IMAD.MOV.U32 R3, RZ, RZ, R13 ;  /* 0x000000ffff037224 */ /* 0x000fce00078e000d */
.L_x_2:
[----:B------:R-:W-:Y:S05]  /*0410*/  BSYNC.RECONVERGENT B0 ;  /* 0x0000000000007941 */ /* 0x000fea0003800200 */
.L_x_1:
[----:B------:R-:W0:Y:S02]  /*0420*/  F2F.F32.F64 R3, R2 ;  /* 0x0000000200037310 */ /* 0x000e240000301000 */
[----:B0-----:R-:W-:Y:S01]  /*0430*/  STG.E desc[UR4][R4.64], R3 ;  /* 0x0000000304007986 */ /* 0x001fe2000c101904 */
[----:B------:R-:W-:Y:S05]  /*0440*/  EXIT ;  /* 0x000000000000794d */ /* 0x000fea0003800000 */
        .weak           $__internal_0_$__cuda_sm20_div_rn_f64_full
        .type           $__internal_0_$__cuda_sm20_div_rn_f64_full,@function
        .size           $__internal_0_$__cuda_sm20_div_rn_f64_full,(.L_x_10 - $__internal_0_$__cuda_sm20_div_rn_f64_full)
$__internal_0_$__cuda_sm20_div_rn_f64_full:
[C---:B------:R-:W-:Y:S01]  /*0450*/  FSETP.GEU.AND P0, PT, |R11|.reuse, 1.469367938527859385e-39, PT ;  /* 0x001000000b00780b */ /* 0x040fe20003f0e200 */
[--C-:B------:R-:W-:Y:S01]  /*0460*/  IMAD.MOV.U32 R6, RZ, RZ, R10.reuse ;  /* 0x000000ffff067224 */ /* 0x100fe200078e000a */
[----:B------:R-:W-:Y:S01]  /*0470*/  LOP3.LUT R2, R11, 0x800fffff, RZ, 0xc0, !PT ;  /* 0x800fffff0b027812 */ /* 0x000fe200078ec0ff */
[----:B------:R-:W-:Y:S01]  /*0480*/  IMAD.MOV.U32 R7, RZ, RZ, R11 ;  /* 0x000000ffff077224 */ /* 0x000fe200078e000b */
[C---:B------:R-:W-:Y:S01]  /*0490*/  FSETP.GEU.AND P2, PT, |R9|.reuse, 1.469367938527859385e-39, PT ;  /* 0x001000000900780b */ /* 0x040fe20003f4e200 */
[----:B------:R-:W-:Y:S01]  /*04a0*/  IMAD.MOV.U32 R16, RZ, RZ, 0x1 ;  /* 0x00000001ff107424 */ /* 0x000fe200078e00ff */
[----:B------:R-:W-:Y:S01]  /*04b0*/  LOP3.LUT R3, R2, 0x3ff00000, RZ, 0xfc, !PT ;  /* 0x3ff0000002037812 */ /* 0x000fe200078efcff */
[----:B------:R-:W-:Y:S01]  /*04c0*/  IMAD.MOV.U32 R2, RZ, RZ, R10 ;  /* 0x000000ffff027224 */ /* 0x000fe200078e000a */
[----:B------:R-:W-:Y:S01]  /*04d0*/  LOP3.LUT R12, R9, 0x7ff00000, RZ, 0xc0, !PT ;  /* 0x7ff00000090c7812 */ /* 0x000fe200078ec0ff */
[----:B------:R-:W-:Y:S01]  /*04e0*/  IMAD.MOV.U32 R10, RZ, RZ, R8 ;  /* 0x000000ffff0a7224 */ /* 0x000fe200078e0008 */
[----:B------:R-:W-:Y:S03]  /*04f0*/  BSSY.RECONVERGENT B1, `(.L_x_3) ;  /* 0x0000050000017945 */ /* 0x000fe60003800200 */
[----:B------:R-:W-:-:S04]  /*0500*/  @!P0 DMUL R2, R6, 8.98846567431157953865e+307 ;  /* 0x7fe0000006028828 */ /* 0x000fc80000000000 */
[----:B------:R-:W-:Y:S02]  /*0510*/  @!P2 LOP3.LUT R13, R7, 0x7ff00000, RZ, 0xc0, !PT ;  /* 0x7ff00000070da812 */ /* 0x000fe400078ec0ff */
[----:B------:R-:W0:Y:S02]  /*0520*/  MUFU.RCP64H R17, R3 ;  /* 0x0000000300117308 */ /* 0x000e240000001800 */
[----:B------:R-:W-:Y:S01]  /*0530*/  @!P2 ISETP.GE.U32.AND P3, PT, R12, R13, PT ;  /* 0x0000000d0c00a20c */ /* 0x000fe20003f66070 */
[----:B------:R-:W-:Y:S01]  /*0540*/  IMAD.MOV.U32 R13, RZ, RZ, 0x1ca00000 ;  /* 0x1ca00000ff0d7424 */ /* 0x000fe200078e00ff */
[----:B0-----:R-:W-:-:S08]  /*0550*/  DFMA R14, R16, -R2, 1 ;  /* 0x3ff00000100e742b */ /* 0x001fd00000000802 */
[----:B------:R-:W-:Y:S01]  /*0560*/  DFMA R18, R14, R14, R14 ;  /* 0x0000000e0e12722b */ /* 0x000fe2000000000e */
[----:B------:R-:W-:-:S04]  /*0570*/  LOP3.LUT R15, R11, 0x7ff00000, RZ, 0xc0, !PT ;  /* 0x7ff000000b0f7812 */ /* 0x000fc800078ec0ff */
[----:B------:R-:W-:-:S03]  /*0580*/  ISETP.GE.U32.AND P1, PT, R12, R15, PT ;  /* 0x0000000f0c00720c */ /* 0x000fc60003f26070 */
[----:B------:R-:W-:Y:S01]  /*0590*/  DFMA R16, R16, R18, R16 ;  /* 0x000000121010722b */ /* 0x000fe20000000010 */
[C---:B------:R-:W-:Y:S01]  /*05a0*/  @!P2 SEL R19, R13.reuse, 0x63400000, !P3 ;  /* 0x634000000d13a807 */ /* 0x040fe20005800000 */
[----:B------:R-:W-:Y:S01]  /*05b0*/  @!P2 IMAD.MOV.U32 R18, RZ, RZ, RZ ;  /* 0x000000ffff12a224 */ /* 0x000fe200078e00ff */
[----:B------:R-:W-:Y:S02]  /*05c0*/  SEL R11, R13, 0x63400000, !P1 ;  /* 0x634000000d0b7807 */ /* 0x000fe40004800000 */
[--C-:B------:R-:W-:Y:S02]  /*05d0*/  @!P2 LOP3.LUT R19, R19, 0x80000000, R9.reuse, 0xf8, !PT ;  /* 0x800000001313a812 */ /* 0x100fe400078ef809 */
[----:B------:R-:W-:Y:S01]  /*05e0*/  LOP3.LUT R11, R11, 0x800fffff, R9, 0xf8, !PT ;  /* 0x800fffff0b0b7812 */ /* 0x000fe200078ef809 */
[----:B------:R-:W-:Y:S01]  /*05f0*/  DFMA R20, R16, -R2, 1 ;  /* 0x3ff000001014742b */ /* 0x000fe20000000802 */
[----:B------:R-:W-:-:S06]  /*0600*/  @!P2 LOP3.LUT R19, R19, 0x100000, RZ, 0xfc, !PT ;  /* 0x001000001313a812 */ /* 0x000fcc00078efcff */
[----:B------:R-:W-:Y:S02]  /*0610*/  @!P2 DFMA R10, R10, 2, -R18 ;  /* 0x400000000a0aa82b */ /* 0x000fe40000000812 */
[----:B------:R-:W-:Y:S01]  /*0620*/  DFMA R16, R16, R20, R16 ;  /* 0x000000141010722b */ /* 0x000fe20000000010 */
[----:B------:R-:W-:Y:S02]  /*0630*/  IMAD.MOV.U32 R21, RZ, RZ, R12 ;  /* 0x000000ffff157224 */ /* 0x000fe400078e000c */
[----:B------:R-:W-:Y:S01]  /*0640*/  IMAD.MOV.U32 R20, RZ, RZ, R15 ;  /* 0x000000ffff147224 */ /* 0x000fe200078e000f */
[----:B------:R-:W-:-:S04]  /*0650*/  @!P0 LOP3.LUT R20, R3, 0x7ff00000, RZ, 0xc0, !PT ;  /* 0x7ff0000003148812 */ /* 0x000fc800078ec0ff */
[----:B------:R-:W-:Y:S01]  /*0660*/  @!P2 LOP3.LUT R21, R11, 0x7ff00000, RZ, 0xc0, !PT ;  /* 0x7ff000000b15a812 */ /* 0x000fe200078ec0ff */
[----:B------:R-:W-:Y:S01]  /*0670*/  DMUL R18, R16, R10 ;  /* 0x0000000a10127228 */ /* 0x000fe20000000000 */
[----:B------:R-:W-:-:S03]  /*0680*/  VIADD R23, R20, 0xffffffff ;  /* 0xffffffff14177836 */ /* 0x000fc60000000000 */
[----:B------:R-:W-:-:S04]  /*0690*/  VIADD R22, R21, 0xffffffff ;  /* 0xffffffff15167836 */ /* 0x000fc80000000000 */
[----:B------:R-:W-:Y:S01]  /*06a0*/  DFMA R14, R18, -R2, R10 ;  /* 0x80000002120e722b */ /* 0x000fe2000000000a */
[----:B------:R-:W-:-:S04]  /*06b0*/  ISETP.GT.U32.AND P0, PT, R22, 0x7feffffe, PT ;  /* 0x7feffffe1600780c */ /* 0x000fc80003f04070 */
[----:B------:R-:W-:-:S03]  /*06c0*/  ISETP.GT.U32.OR P0, PT, R23, 0x7feffffe, P0 ;  /* 0x7feffffe1700780c */ /* 0x000fc60000704470 */
[----:B------:R-:W-:-:S10]  /*06d0*/  DFMA R14, R16, R14, R18 ;  /* 0x0000000e100e722b */ /* 0x000fd40000000012 */
[----:B------:R-:W-:Y:S05]  /*06e0*/  @P0 BRA `(.L_x_4) ;  /* 0x00000000006c0947 */ /* 0x000fea0003800000 */
[----:B------:R-:W-:-:S04]  /*06f0*/  LOP3.LUT R9, R7, 0x7ff00000, RZ, 0xc0, !PT ;  /* 0x7ff0000007097812 */ /* 0x000fc800078ec0ff */
[CC--:B------:R-:W-:Y:S02]  /*0700*/  VIADDMNMX R8, R12.reuse, -R9.reuse, 0xb9600000, !PT ;  /* 0xb96000000c087446 */ /* 0x0c0fe40007800909 */
[----:B------:R-:W-:Y:S02]  /*0710*/  ISETP.GE.U32.AND P0, PT, R12, R9, PT ;  /* 0x000000090c00720c */ /* 0x000fe40003f06070 */
[----:B------:R-:W-:Y:S02]  /*0720*/  VIMNMX R8, PT, PT, R8, 0x46a00000, PT ;  /* 0x46a0000008087848 */ /* 0x000fe40003fe0100 */
[----:B------:R-:W-:-:S05]  /*0730*/  SEL R13, R13, 0x63400000, !P0 ;  /* 0x634000000d0d7807 */ /* 0x000fca0004000000 */
[----:B------:R-:W-:Y:S02]  /*0740*/  IMAD.IADD R16, R8, 0x1, -R13 ;  /* 0x0000000108107824 */ /* 0x000fe400078e0a0d */
[----:B------:R-:W-:Y:S02]  /*0750*/  IMAD.MOV.U32 R8, RZ, RZ, RZ ;  /* 0x000000ffff087224 */ /* 0x000fe400078e00ff */
[----:B------:R-:W-:-:S06]  /*0760*/  VIADD R9, R16, 0x7fe00000 ;  /* 0x7fe0000010097836 */ /* 0x000fcc0000000000 */
[----:B------:R-:W-:-:S10]  /*0770*/  DMUL R12, R14, R8 ;  /* 0x000000080e0c7228 */ /* 0x000fd40000000000 */
[----:B------:R-:W-:-:S13]  /*0780*/  FSETP.GTU.AND P0, PT, |R13|, 1.469367938527859385e-39, PT ;  /* 0x001000000d00780b */ /* 0x000fda0003f0c200 */
[----:B------:R-:W-:Y:S05]  /*0790*/  @P0 BRA `(.L_x_5) ;  /* 0x0000000000940947 */ /* 0x000fea0003800000 */
[----:B------:R-:W-:Y:S01]  /*07a0*/  DFMA R2, R14, -R2, R10 ;  /* 0x800000020e02722b */ /* 0x000fe2000000000a */
[----:B------:R-:W-:-:S09]  /*07b0*/  IMAD.MOV.U32 R8, RZ, RZ, RZ ;  /* 0x000000ffff087224 */ /* 0x000fd200078e00ff */
[C---:B------:R-:W-:Y:S02]  /*07c0*/  FSETP.NEU.AND P0, PT, R3.reuse, RZ, PT ;  /* 0x000000ff0300720b */ /* 0x040fe40003f0d000 */
[----:B------:R-:W-:-:S04]  /*07d0*/  LOP3.LUT R7, R3, 0x80000000, R7, 0x48, !PT ;  /* 0x8000000003077812 */ /* 0x000fc800078e4807 */
[----:B------:R-:W-:-:S07]  /*07e0*/  LOP3.LUT R9, R7, R9, RZ, 0xfc, !PT ;  /* 0x0000000907097212 */ /* 0x000fce00078efcff */
[----:B------:R-:W-:Y:S05]  /*07f0*/  @!P0 BRA `(.L_x_5) ;  /* 0x00000000007c8947 */ /* 0x000fea0003800000 */
[----:B------:R-:W-:Y:S01]  /*0800*/  IMAD.MOV R3, RZ, RZ, -R16 ;  /* 0x000000ffff037224 */ /* 0x000fe200078e0a10 */
[----:B------:R-:W-:Y:S01]  /*0810*/  DMUL.RP R8, R14, R8 ;  /* 0x000000080e087228 */ /* 0x000fe20000008000 */
[----:B------:R-:W-:-:S06]  /*0820*/  IMAD.MOV.U32 R2, RZ, RZ, RZ ;  /* 0x000000ffff027224 */ /* 0x000fcc00078e00ff */
[----:B------:R-:W-:-:S03]  /*0830*/  DFMA R2, R12, -R2, R14 ;  /* 0x800000020c02722b */ /* 0x000fc6000000000e */
[----:B------:R-:W-:-:S03]  /*0840*/  LOP3.LUT R7, R9, R7, RZ, 0x3c, !PT ;  /* 0x0000000709077212 */ /* 0x000fc600078e3cff */
[----:B------:R-:W-:-:S04]  /*0850*/  IADD3 R2, PT, PT, -R16, -0x43300000, RZ ;  /* 0xbcd0000010027810 */ /* 0x000fc80007ffe1ff */
[----:B------:R-:W-:-:S04]  /*0860*/  FSETP.NEU.AND P0, PT, |R3|, R2, PT ;  /* 0x000000020300720b */ /* 0x000fc80003f0d200 */
[----:B------:R-:W-:Y:S02]  /*0870*/  FSEL R12, R8, R12, !P0 ;  /* 0x0000000c080c7208 */ /* 0x000fe40004000000 */
[----:B------:R-:W-:Y:S01]  /*0880*/  FSEL R13, R7, R13, !P0 ;  /* 0x0000000d070d7208 */ /* 0x000fe20004000000 */
[----:B------:R-:W-:Y:S06]  /*0890*/  BRA `(.L_x_5) ;  /* 0x0000000000547947 */ /* 0x000fec0003800000 */
.L_x_4:
[----:B------:R-:W-:-:S14]  /*08a0*/  DSETP.NAN.AND P0, PT, R8, R8, PT ;  /* 0x000000080800722a */ /* 0x000fdc0003f08000 */
[----:B------:R-:W-:Y:S05]  /*08b0*/  @P0 BRA `(.L_x_6) ;  /* 0x0000000000440947 */ /* 0x000fea0003800000 */
[----:B------:R-:W-:-:S14]  /*08c0*/  DSETP.NAN.AND P0, PT, R6, R6, PT ;  /* 0x000000060600722a */ /* 0x000fdc0003f08000 */
[----:B------:R-:W-:Y:S05]  /*08d0*/  @P0 BRA `(.L_x_7) ;  /* 0x0000000000300947 */ /* 0x000fea0003800000 */
[----:B------:R-:W-:Y:S01]  /*08e0*/  ISETP.NE.AND P0, PT, R21, R20, PT ;  /* 0x000000141500720c */ /* 0x000fe20003f05270 */
[----:B------:R-:W-:Y:S02]  /*08f0*/  IMAD.MOV.U32 R12, RZ, RZ, 0x0 ;  /* 0x00000000ff0c7424 */ /* 0x000fe400078e00ff */
[----:B------:R-:W-:-:S10]  /*0900*/  IMAD.MOV.U32 R13, RZ, RZ, -0x80000 ;  /* 0xfff80000ff0d7424 */ /* 0x000fd400078e00ff */
[----:B------:R-:W-:Y:S05]  /*0910*/  @!P0 BRA `(.L_x_5) ;  /* 0x0000000000348947 */ /* 0x000fea0003800000 */
[----:B------:R-:W-:Y:S02]  /*0920*/  ISETP.NE.AND P0, PT, R21, 0x7ff00000, PT ;  /* 0x7ff000001500780c */ /* 0x000fe40003f05270 */
[----:B------:R-:W-:Y:S02]  /*0930*/  LOP3.LUT R13, R9, 0x80000000, R7, 0x48, !PT ;  /* 0x80000000090d7812 */ /* 0x000fe400078e4807 */
[----:B------:R-:W-:-:S13]  /*0940*/  ISETP.EQ.OR P0, PT, R20, RZ, !P0 ;  /* 0x000000ff1400720c */ /* 0x000fda0004702670 */
[----:B------:R-:W-:Y:S01]  /*0950*/  @P0 LOP3.LUT R2, R13, 0x7ff00000, RZ, 0xfc, !PT ;  /* 0x7ff000000d020812 */ /* 0x000fe200078efcff */
[----:B------:R-:W-:Y:S02]  /*0960*/  @!P0 IMAD.MOV.U32 R12, RZ, RZ, RZ ;  /* 0x000000ffff0c8224 */ /* 0x000fe400078e00ff */
[----:B------:R-:W-:Y:S02]  /*0970*/  @P0 IMAD.MOV.U32 R12, RZ, RZ, RZ ;  /* 0x000000ffff0c0224 */ /* 0x000fe400078e00ff */
[----:B------:R-:W-:Y:S01]  /*0980*/  @P0 IMAD.MOV.U32 R13, RZ, RZ, R2 ;  /* 0x000000ffff0d0224 */ /* 0x000fe200078e0002 */
[----:B------:R-:W-:Y:S06]  /*0990*/  BRA `(.L_x_5) ;  /* 0x0000000000147947 */ /* 0x000fec0003800000 */
.L_x_7:
[----:B------:R-:W-:Y:S01]  /*09a0*/  LOP3.LUT R13, R7, 0x80000, RZ, 0xfc, !PT ;  /* 0x00080000070d7812 */ /* 0x000fe200078efcff */
[----:B------:R-:W-:Y:S01]  /*09b0*/  IMAD.MOV.U32 R12, RZ, RZ, R6 ;  /* 0x000000ffff0c7224 */ /* 0x000fe200078e0006 */
[----:B------:R-:W-:Y:S06]  /*09c0*/  BRA `(.L_x_5) ;  /* 0x0000000000087947 */ /* 0x000fec0003800000 */
.L_x_6:
[----:B------:R-:W-:Y:S01]  /*09d0*/  LOP3.LUT R13, R9, 0x80000, RZ, 0xfc, !PT ;  /* 0x00080000090d7812 */ /* 0x000fe200078efcff */
[----:B------:R-:W-:-:S07]  /*09e0*/  IMAD.MOV.U32 R12, RZ, RZ, R8 ;  /* 0x000000ffff0c7224 */ /* 0x000fce00078e0008 */
.L_x_5:
[----:B------:R-:W-:Y:S05]  /*09f0*/  BSYNC.RECONVERGENT B1 ;  /* 0x0000000000017941 */ /* 0x000fea0003800200 */
.L_x_3:
[----:B------:R-:W-:Y:S02]  /*0a00*/  IMAD.MOV.U32 R2, RZ, RZ, R0 ;  /* 0x000000ffff027224 */ /* 0x000fe400078e0000 */
[----:B------:R-:W-:-:S04]  /*0a10*/  IMAD.MOV.U32 R3, RZ, RZ, 0x0 ;  /* 0x00000000ff037424 */ /* 0x000fc800078e00ff */
[----:B------:R-:W-:Y:S05]  /*0a20*/  RET.REL.NODEC R2 `(_Z8iterate2P6float2S0_PdS1_) ;  /* 0xfffffff402747950 */ /* 0x000fea0003c3ffff */
.L_x_8:
        /* <DEDUP_REMOVED lines=13> */
.L_x_10:


//--------------------- .text._Z8iterate1P6float2S0_ --------------------------
	.section	.text._Z8iterate1P6float2S0_,"ax",@progbits
	.align	128
        .global         _Z8iterate1P6float2S0_
        .type           _Z8iterate1P6float2S0_,@function
        .size           _Z8iterate1P6float2S0_,(.L_x_13 - _Z8iterate1P6float2S0_)
        .other          _Z8iterate1P6float2S0_,@"STO_CUDA_ENTRY STV_DEFAULT"
_Z8iterate1P6float2S0_:
.text._Z8iterate1P6float2S0_:
        /* <DEDUP_REMOVED lines=11> */
[----:B------:R-:W-:Y:S02]  /*00b0*/  LEA R7, R5, R0, 0x9 ;  /* 0x0000000005077211 */ /* 0x000fe400078e48ff */
[----:B------:R-:W0:Y:S03]  /*00c0*/  LDC.64 R4, c[0x0][0x388] ;  /* 0x0000e200ff047b82 */ /* 0x000e260000000a00 */
[----:B---3--:R-:W-:-:S06]  /*00d0*/  IMAD.WIDE R2, R7, 0x8, R2 ;  /* 0x0000000807027825 */ /* 0x008fcc00078e0202 */
[----:B-1----:R-:W2:Y:S01]  /*00e0*/  LDG.E R2, desc[UR4][R2.64] ;  /* 0x0000000402027981 */ /* 0x002ea2000c1e1900 */
[----:B0-----:R-:W-:-:S04]  /*00f0*/  IMAD.WIDE R4, R7, 0x8, R4 ;  /* 0x0000000807047825 */ /* 0x001fc800078e0204 */
[C---:B--2---:R-:W-:Y:S01]  /*0100*/  FADD R0, R2.reuse, R2 ;  /* 0x0000000202007221 */ /* 0x044fe20000000000 */
[----:B------:R-:W-:-:S04]  /*0110*/  FADD R9, -R2, 1 ;  /* 0x3f80000002097421 */ /* 0x000fc80000000100 */
[C---:B------:R-:W-:Y:S01]  /*0120*/  FMUL R9, R0.reuse, R9 ;  /* 0x0000000900097220 */ /* 0x040fe20000400000 */
[----:B------:R-:W-:-:S04]  /*0130*/  FADD R0, -R0, 1 ;  /* 0x3f80000000007421 */ /* 0x000fc80000000100 */
[----:B------:R-:W-:-:S05]  /*0140*/  FMUL R9, R9, R0 ;  /* 0x0000000009097220 */ /* 0x000fca0000400000 */
[----:B------:R-:W-:Y:S01]  /*0150*/  STG.E desc[UR4][R4.64], R9 ;  /* 0x0000000904007986 */ /* 0x000fe2000c101904 */
[----:B------:R-:W-:Y:S05]  /*0160*/  EXIT ;  /* 0x000000000000794d */ /* 0x000fea0003800000 */
.L_x_9:
        /* <DEDUP_REMOVED lines=9> */
.L_x_13:


//--------------------- .nv.shared.reserved.0     --------------------------
	.section	.nv.shared.reserved.0,"aw",@nobits
	.weak		__nv_reservedSMEM_offset_0_alias
	.size		__nv_reservedSMEM_offset_0_alias, 0, 64
	.other		__nv_reservedSMEM_offset_0_alias,@"STO_CUDA_RESERVED_SHARED STV_DEFAULT"
__nv_reservedSMEM_offset_0_alias:
	.zero		0
	.zero		64


//--------------------- .nv.constant0._Z8iterate3P6float2 --------------------------
	.section	.nv.constant0._Z8iterate3P6float2,"a",@progbits
	.sectionflags	@""
	.align	4
.nv.constant0._Z8iterate3P6float2:
	.zero		904


//--------------------- .nv.constant0._Z8iterate2P6float2S0_PdS1_ --------------------------
	.section	.nv.constant0._Z8iterate2P6float2S0_PdS1_,"a",@progbits
	.sectionflags	@""
	.align	4
.nv.constant0._Z8iterate2P6float2S0_PdS1_:
	.zero		928


//--------------------- .nv.constant0._Z8iterate1P6float2S0_ --------------------------
	.section	.nv.constant0._Z8iterate1P6float2S0_,"a",@progbits
	.sectionflags	@""
	.align	4
.nv.constant0._Z8iterate1P6float2S0_:
	.zero		912


//--------------------- SYMBOLS --------------------------

	.type		.nv.reservedSmem.offset0,@object
	.size		.nv.reservedSmem.offset0,0x4
